//
// Generated by NVIDIA NVVM Compiler
//
// Compiler Build ID: CL-36424714
// Cuda compilation tools, release 13.0, V13.0.88
// Based on NVVM 20.0.0
//

.version 9.0
.target sm_100
.address_size 64

	// .globl	func

.visible .entry func(
	.param .u64 .ptr .align 1 func_param_0,
	.param .u32 func_param_1
)
{
	.reg .pred 	%p<2>;
	.reg .b32 	%r<3>;
	.reg .b32 	%f<3>;
	.reg .b64 	%rd<5>;

	ld.param.u64 	%rd1, [func_param_0];
	ld.param.u32 	%r2, [func_param_1];
	mov.u32 	%r1, %tid.x;
	setp.ge.s32 	%p1, %r1, %r2;
	@%p1 bra 	$L__BB0_2;
	cvta.to.global.u64 	%rd2, %rd1;
	mul.wide.u32 	%rd3, %r1, 4;
	add.s64 	%rd4, %rd2, %rd3;
	ld.global.f32 	%f1, [%rd4];
	add.f32 	%f2, %f1, 0f3F800000;
	st.global.f32 	[%rd4], %f2;
$L__BB0_2:
	ret;

}


// ===== COMPILED SASS (sm_100) =====

	.target	sm_100

	.elftype	@"ET_EXEC"


//--------------------- .note.nv.tkinfo           --------------------------
	.section	.note.nv.tkinfo,"",@"SHT_NOTE"
	.sectionflags	@"SHF_NOTE_NV_TKINFO"
	.tkinfo
        /*0018*/ 	.word	0x00000002
        /*0030*/ 	.string	""
        /*0030*/ 	.string	"ptxas"
        /*0030*/ 	.string	"Cuda compilation tools, release 13.0, V13.0.88"
        /*0030*/ 	.string	"Build cuda_13.0.r13.0/compiler.36424714_0"
        /*0030*/ 	.string	"-arch sm_100 -m 64 "



//--------------------- .note.nv.cuinfo           --------------------------
	.section	.note.nv.cuinfo,"",@"SHT_NOTE"
	.sectionflags	@"SHF_NOTE_NV_CUINFO"
        /*0018*/ 	.short	0x0002
        /*001a*/ 	.short	0x0064
        /*001c*/ 	.short	0x0082
	.zero		2


//--------------------- .nv.info                  --------------------------
	.section	.nv.info,"",@"SHT_CUDA_INFO"
	.align	4


	//----- nvinfo : EIATTR_REGCOUNT
	.align		4
        /*0000*/ 	.byte	0x04, 0x2f
        /*0002*/ 	.short	(.L_1 - .L_0)
	.align		4
.L_0:
        /*0004*/ 	.word	index@(func)
        /*0008*/ 	.word	0x00000008


	//----- nvinfo : EIATTR_FRAME_SIZE
	.align		4
.L_1:
        /*000c*/ 	.byte	0x04, 0x11
        /*000e*/ 	.short	(.L_3 - .L_2)
	.align		4
.L_2:
        /*0010*/ 	.word	index@(func)
        /*0014*/ 	.word	0x00000000


	//----- nvinfo : EIATTR_MIN_STACK_SIZE
	.align		4
.L_3:
        /*0018*/ 	.byte	0x04, 0x12
        /*001a*/ 	.short	(.L_5 - .L_4)
	.align		4
.L_4:
        /*001c*/ 	.word	index@(func)
        /*0020*/ 	.word	0x00000000
.L_5:


//--------------------- .nv.compat                --------------------------
	.section	.nv.compat,"",@"SHT_CUDA_COMPAT_INFO"
	.align	4
        /*0000*/ 	.byte	0x02, 0x09, 0x00, 0x00, 0x02, 0x02, 0x01, 0x00, 0x02, 0x05, 0x05, 0x00, 0x03, 0x07, 0x01, 0x01
        /*0010*/ 	.byte	0x02, 0x03, 0x00, 0x00, 0x02, 0x06, 0x01, 0x00, 0x04, 0x0b, 0x08, 0x00, 0x09, 0x00, 0x00, 0x00
        /*0020*/ 	.byte	0x00, 0x00, 0x00, 0x00


//--------------------- .nv.info.func             --------------------------
	.section	.nv.info.func,"",@"SHT_CUDA_INFO"
	.sectionflags	@""
	.align	4


	//----- nvinfo : EIATTR_CUDA_API_VERSION
	.align		4
        /*0000*/ 	.byte	0x04, 0x37
        /*0002*/ 	.short	(.L_7 - .L_6)
.L_6:
        /*0004*/ 	.word	0x00000082


	//----- nvinfo : EIATTR_KPARAM_INFO
	.align		4
.L_7:
        /*0008*/ 	.byte	0x04, 0x17
        /*000a*/ 	.short	(.L_9 - .L_8)
.L_8:
        /*000c*/ 	.word	0x00000000
        /*0010*/ 	.short	0x0001
        /*0012*/ 	.short	0x0008
        /*0014*/ 	.byte	0x00, 0xf0, 0x11, 0x00


	//----- nvinfo : EIATTR_KPARAM_INFO
	.align		4
.L_9:
        /*0018*/ 	.byte	0x04, 0x17
        /*001a*/ 	.short	(.L_11 - .L_10)
.L_10:
        /*001c*/ 	.word	0x00000000
        /*0020*/ 	.short	0x0000
        /*0022*/ 	.short	0x0000
        /*0024*/ 	.byte	0x00, 0xf5, 0x21, 0x00


	//----- nvinfo : EIATTR_SPARSE_MMA_MASK
	.align		4
.L_11:
        /*0028*/ 	.byte	0x03, 0x50
        /*002a*/ 	.short	0x0000


	//----- nvinfo : EIATTR_MAXREG_COUNT
	.align		4
        /*002c*/ 	.byte	0x03, 0x1b
        /*002e*/ 	.short	0x00ff


	//----- nvinfo : EIATTR_MERCURY_ISA_VERSION
	.align		4
        /*0030*/ 	.byte	0x03, 0x5f
        /*0032*/ 	.short	0x0101


	//----- nvinfo : EIATTR_VRC_CTA_INIT_COUNT
	.align		4
        /*0034*/ 	.byte	0x02, 0x4a
	.zero		1
	.zero		1


	//----- nvinfo : EIATTR_EXIT_INSTR_OFFSETS
	.align		4
        /*0038*/ 	.byte	0x04, 0x1c
        /*003a*/ 	.short	(.L_13 - .L_12)


	//   ....[0]....
.L_12:
        /*003c*/ 	.word	0x00000040


	//   ....[1]....
        /*0040*/ 	.word	0x000000b0


	//----- nvinfo : EIATTR_CBANK_PARAM_SIZE
	.align		4
.L_13:
        /*0044*/ 	.byte	0x03, 0x19
        /*0046*/ 	.short	0x000c


	//----- nvinfo : EIATTR_PARAM_CBANK
	.align		4
        /*0048*/ 	.byte	0x04, 0x0a
        /*004a*/ 	.short	(.L_15 - .L_14)
	.align		4
.L_14:
        /*004c*/ 	.word	index@(.nv.constant0.func)
        /*0050*/ 	.short	0x0380
        /*0052*/ 	.short	0x000c


	//----- nvinfo : EIATTR_SW_WAR
	.align		4
.L_15:
        /*0054*/ 	.byte	0x04, 0x36
        /*0056*/ 	.short	(.L_17 - .L_16)
.L_16:
        /*0058*/ 	.word	0x00000008
.L_17:


//--------------------- .nv.callgraph             --------------------------
	.section	.nv.callgraph,"",@"SHT_CUDA_CALLGRAPH"
	.align	4
	.sectionentsize	8
	.align		4
        /*0000*/ 	.word	0x00000000
	.align		4
        /*0004*/ 	.word	0xffffffff
	.align		4
        /*0008*/ 	.word	0x00000000
	.align		4
        /*000c*/ 	.word	0xfffffffe
	.align		4
        /*0010*/ 	.word	0x00000000
	.align		4
        /*0014*/ 	.word	0xfffffffd
	.align		4
        /*0018*/ 	.word	0x00000000
	.align		4
        /*001c*/ 	.word	0xfffffffc


//--------------------- .text.func                --------------------------
	.section	.text.func,"ax",@progbits
	.align	128
        .global         func
        .type           func,@function
        .size           func,(.L_x_1 - func)
        .other          func,@"STO_CUDA_ENTRY STV_DEFAULT"
func:
.text.func:
[----:B------:R-:W-:Y:S01]  /*0000*/  LDC R1, c[0x0][0x37c] ;  /* 0x0000df00ff017b82 */ /* 0x000fe20000000800 */
[----:B------:R-:W0:Y:S01]  /*0010*/  S2R R5, SR_TID.X ;  /* 0x0000000000057919 */ /* 0x000e220000002100 */
[----:B------:R-:W0:Y:S02]  /*0020*/  LDCU UR4, c[0x0][0x388] ;  /* 0x00007100ff0477ac */ /* 0x000e240008000800 */
[----:B0-----:R-:W-:-:S13]  /*0030*/  ISETP.GE.AND P0, PT, R5, UR4, PT ;  /* 0x0000000405007c0c */ /* 0x001fda000bf06270 */
[----:B------:R-:W-:Y:S05]  /*0040*/  @P0 EXIT ;  /* 0x000000000000094d */ /* 0x000fea0003800000 */
[----:B------:R-:W0:Y:S01]  /*0050*/  LDC.64 R2, c[0x0][0x380] ;  /* 0x0000e000ff027b82 */ /* 0x000e220000000a00 */
[----:B------:R-:W1:Y:S01]  /*0060*/  LDCU.64 UR4, c[0x0][0x358] ;  /* 0x00006b00ff0477ac */ /* 0x000e620008000a00 */
[----:B0-----:R-:W-:-:S05]  /*0070*/  IMAD.WIDE.U32 R2, R5, 0x4, R2 ;  /* 0x0000000405027825 */ /* 0x001fca00078e0002 */
[----:B-1----:R-:W2:Y:S02]  /*0080*/  LDG.E R0, desc[UR4][R2.64] ;  /* 0x0000000402007981 */ /* 0x002ea4000c1e1900 */
[----:B--2---:R-:W-:-:S05]  /*0090*/  FADD R5, R0, 1 ;  /* 0x3f80000000057421 */ /* 0x004fca0000000000 */
[----:B------:R-:W-:Y:S01]  /*00a0*/  STG.E desc[UR4][R2.64], R5 ;  /* 0x0000000502007986 */ /* 0x000fe2000c101904 */
[----:B------:R-:W-:Y:S05]  /*00b0*/  EXIT ;  /* 0x000000000000794d */ /* 0x000fea0003800000 */
.L_x_0:
[----:B------:R-:W-:-:S00]  /*00c0*/  BRA `(.L_x_0) ;  /* 0xfffffffc00fc7947 */ /* 0x000fc0000383ffff */
[----:B------:R-:W-:-:S00]  /*00d0*/  NOP ;  /* 0x0000000000007918 */ /* 0x000fc00000000000 */
        /* <DEDUP_REMOVED lines=10> */
.L_x_1:


//--------------------- .nv.shared.reserved.0     --------------------------
	.section	.nv.shared.reserved.0,"aw",@nobits
	.weak		__nv_reservedSMEM_offset_0_alias
	.size		__nv_reservedSMEM_offset_0_alias, 0, 64
	.other		__nv_reservedSMEM_offset_0_alias,@"STO_CUDA_RESERVED_SHARED STV_DEFAULT"
__nv_reservedSMEM_offset_0_alias:
	.zero		0
	.zero		64


//--------------------- .nv.constant0.func        --------------------------
	.section	.nv.constant0.func,"a",@progbits
	.sectionflags	@""
	.align	4
.nv.constant0.func:
	.zero		908


//--------------------- SYMBOLS --------------------------

	.type		.nv.reservedSmem.offset0,@object
	.size		.nv.reservedSmem.offset0,0x4
